//
// Generated by NVIDIA NVVM Compiler
//
// Compiler Build ID: CL-36424714
// Cuda compilation tools, release 13.0, V13.0.88
// Based on NVVM 20.0.0
//

.version 9.0
.target sm_100
.address_size 64

	// .globl	_Z17sumScanMultiBlockPiS_ii
.global .align 4 .b8 temp[65536];
.extern .shared .align 16 .b8 shared[];

.visible .entry _Z17sumScanMultiBlockPiS_ii(
	.param .u64 .ptr .align 1 _Z17sumScanMultiBlockPiS_ii_param_0,
	.param .u64 .ptr .align 1 _Z17sumScanMultiBlockPiS_ii_param_1,
	.param .u32 _Z17sumScanMultiBlockPiS_ii_param_2,
	.param .u32 _Z17sumScanMultiBlockPiS_ii_param_3
)
{
	.reg .pred 	%p<5>;
	.reg .b32 	%r<40>;
	.reg .b64 	%rd<12>;

	ld.param.u64 	%rd3, [_Z17sumScanMultiBlockPiS_ii_param_0];
	ld.param.u64 	%rd2, [_Z17sumScanMultiBlockPiS_ii_param_1];
	ld.param.u32 	%r6, [_Z17sumScanMultiBlockPiS_ii_param_2];
	cvta.to.global.u64 	%rd4, %rd3;
	mov.u32 	%r7, %tid.y;
	mov.u32 	%r1, %tid.x;
	mov.u32 	%r8, %ntid.y;
	mov.u32 	%r9, %ntid.x;
	shl.b32 	%r2, %r7, 2;
	shl.b32 	%r10, %r1, 1;
	add.s32 	%r11, %r2, %r10;
	mov.u32 	%r12, %ctaid.x;
	mad.lo.s32 	%r13, %r12, %r8, %r7;
	mov.u32 	%r14, %ctaid.y;
	mul.lo.s32 	%r15, %r9, %r14;
	shl.b32 	%r16, %r15, 1;
	add.s32 	%r17, %r16, %r10;
	mad.lo.s32 	%r3, %r6, %r17, %r13;
	mul.wide.s32 	%rd5, %r3, 4;
	add.s64 	%rd6, %rd4, %rd5;
	ld.global.u32 	%r18, [%rd6];
	shl.b32 	%r19, %r11, 2;
	mov.u32 	%r20, shared;
	add.s32 	%r4, %r20, %r19;
	mul.wide.s32 	%rd1, %r6, 4;
	add.s64 	%rd7, %rd6, %rd1;
	ld.global.u32 	%r21, [%rd7];
	st.shared.v2.u32 	[%r4], {%r18, %r21};
	st.shared.v2.u32 	[%r4+1024], {%r18, %r21};
	st.shared.v2.u32 	[%r4+2048], {%r18, %r21};
	bar.sync 	0;
	setp.gt.u32 	%p1, %r1, 1;
	@%p1 bra 	$L__BB0_2;
	ld.shared.v2.u32 	{%r22, %r23}, [%r4];
	add.s32 	%r24, %r23, %r22;
	st.shared.u32 	[%r4+4], %r24;
$L__BB0_2:
	bar.sync 	0;
	setp.ne.s32 	%p2, %r1, 0;
	shl.b32 	%r25, %r2, 2;
	add.s32 	%r5, %r20, %r25;
	@%p2 bra 	$L__BB0_4;
	mov.b32 	%r27, 0;
	st.shared.u32 	[%r5+12], %r27;
$L__BB0_4:
	setp.ne.s32 	%p3, %r1, 0;
	bar.sync 	0;
	@%p3 bra 	$L__BB0_6;
	ld.shared.u32 	%r28, [%r5+4];
	ld.shared.u32 	%r29, [%r5+12];
	st.shared.u32 	[%r5+4], %r29;
	add.s32 	%r30, %r29, %r28;
	st.shared.u32 	[%r5+12], %r30;
$L__BB0_6:
	setp.gt.u32 	%p4, %r1, 1;
	bar.sync 	0;
	@%p4 bra 	$L__BB0_8;
	ld.shared.v2.u32 	{%r31, %r32}, [%r4];
	add.s32 	%r33, %r32, %r31;
	st.shared.v2.u32 	[%r4], {%r32, %r33};
$L__BB0_8:
	cvta.to.global.u64 	%rd8, %rd2;
	bar.sync 	0;
	ld.shared.v2.u32 	{%r34, %r35}, [%r4+2048];
	ld.shared.v2.u32 	{%r36, %r37}, [%r4];
	add.s32 	%r38, %r36, %r34;
	add.s32 	%r39, %r37, %r35;
	st.shared.v2.u32 	[%r4], {%r38, %r39};
	add.s64 	%rd10, %rd8, %rd5;
	st.global.u32 	[%rd10], %r38;
	add.s64 	%rd11, %rd10, %rd1;
	st.global.u32 	[%rd11], %r39;
	ret;

}


// ===== COMPILED SASS (sm_100) =====

	.target	sm_100

	.elftype	@"ET_EXEC"


//--------------------- .note.nv.tkinfo           --------------------------
	.section	.note.nv.tkinfo,"",@"SHT_NOTE"
	.sectionflags	@"SHF_NOTE_NV_TKINFO"
	.tkinfo
        /*0018*/ 	.word	0x00000002
        /*0030*/ 	.string	""
        /*0030*/ 	.string	"ptxas"
        /*0030*/ 	.string	"Cuda compilation tools, release 13.0, V13.0.88"
        /*0030*/ 	.string	"Build cuda_13.0.r13.0/compiler.36424714_0"
        /*0030*/ 	.string	"-arch sm_100 -m 64 "



//--------------------- .note.nv.cuinfo           --------------------------
	.section	.note.nv.cuinfo,"",@"SHT_NOTE"
	.sectionflags	@"SHF_NOTE_NV_CUINFO"
        /*0018*/ 	.short	0x0002
        /*001a*/ 	.short	0x0064
        /*001c*/ 	.short	0x0082
	.zero		2


//--------------------- .nv.info                  --------------------------
	.section	.nv.info,"",@"SHT_CUDA_INFO"
	.align	4


	//----- nvinfo : EIATTR_REGCOUNT
	.align		4
        /*0000*/ 	.byte	0x04, 0x2f
        /*0002*/ 	.short	(.L_2 - .L_1)
	.align		4
.L_1:
        /*0004*/ 	.word	index@(_Z17sumScanMultiBlockPiS_ii)
        /*0008*/ 	.word	0x00000012


	//----- nvinfo : EIATTR_FRAME_SIZE
	.align		4
.L_2:
        /*000c*/ 	.byte	0x04, 0x11
        /*000e*/ 	.short	(.L_4 - .L_3)
	.align		4
.L_3:
        /*0010*/ 	.word	index@(_Z17sumScanMultiBlockPiS_ii)
        /*0014*/ 	.word	0x00000000


	//----- nvinfo : EIATTR_MIN_STACK_SIZE
	.align		4
.L_4:
        /*0018*/ 	.byte	0x04, 0x12
        /*001a*/ 	.short	(.L_6 - .L_5)
	.align		4
.L_5:
        /*001c*/ 	.word	index@(_Z17sumScanMultiBlockPiS_ii)
        /*0020*/ 	.word	0x00000000
.L_6:


//--------------------- .nv.compat                --------------------------
	.section	.nv.compat,"",@"SHT_CUDA_COMPAT_INFO"
	.align	4
        /*0000*/ 	.byte	0x02, 0x09, 0x00, 0x00, 0x02, 0x02, 0x01, 0x00, 0x02, 0x05, 0x05, 0x00, 0x03, 0x07, 0x01, 0x01
        /*0010*/ 	.byte	0x02, 0x03, 0x00, 0x00, 0x02, 0x06, 0x01, 0x00, 0x04, 0x0b, 0x08, 0x00, 0x09, 0x00, 0x00, 0x00
        /*0020*/ 	.byte	0x00, 0x00, 0x00, 0x00


//--------------------- .nv.info._Z17sumScanMultiBlockPiS_ii --------------------------
	.section	.nv.info._Z17sumScanMultiBlockPiS_ii,"",@"SHT_CUDA_INFO"
	.sectionflags	@""
	.align	4


	//----- nvinfo : EIATTR_CUDA_API_VERSION
	.align		4
        /*0000*/ 	.byte	0x04, 0x37
        /*0002*/ 	.short	(.L_8 - .L_7)
.L_7:
        /*0004*/ 	.word	0x00000082


	//----- nvinfo : EIATTR_KPARAM_INFO
	.align		4
.L_8:
        /*0008*/ 	.byte	0x04, 0x17
        /*000a*/ 	.short	(.L_10 - .L_9)
.L_9:
        /*000c*/ 	.word	0x00000000
        /*0010*/ 	.short	0x0003
        /*0012*/ 	.short	0x0014
        /*0014*/ 	.byte	0x00, 0xf0, 0x11, 0x00


	//----- nvinfo : EIATTR_KPARAM_INFO
	.align		4
.L_10:
        /*0018*/ 	.byte	0x04, 0x17
        /*001a*/ 	.short	(.L_12 - .L_11)
.L_11:
        /*001c*/ 	.word	0x00000000
        /*0020*/ 	.short	0x0002
        /*0022*/ 	.short	0x0010
        /*0024*/ 	.byte	0x00, 0xf0, 0x11, 0x00


	//----- nvinfo : EIATTR_KPARAM_INFO
	.align		4
.L_12:
        /*0028*/ 	.byte	0x04, 0x17
        /*002a*/ 	.short	(.L_14 - .L_13)
.L_13:
        /*002c*/ 	.word	0x00000000
        /*0030*/ 	.short	0x0001
        /*0032*/ 	.short	0x0008
        /*0034*/ 	.byte	0x00, 0xf5, 0x21, 0x00


	//----- nvinfo : EIATTR_KPARAM_INFO
	.align		4
.L_14:
        /*0038*/ 	.byte	0x04, 0x17
        /*003a*/ 	.short	(.L_16 - .L_15)
.L_15:
        /*003c*/ 	.word	0x00000000
        /*0040*/ 	.short	0x0000
        /*0042*/ 	.short	0x0000
        /*0044*/ 	.byte	0x00, 0xf5, 0x21, 0x00


	//----- nvinfo : EIATTR_SPARSE_MMA_MASK
	.align		4
.L_16:
        /*0048*/ 	.byte	0x03, 0x50
        /*004a*/ 	.short	0x0000


	//----- nvinfo : EIATTR_MAXREG_COUNT
	.align		4
        /*004c*/ 	.byte	0x03, 0x1b
        /*004e*/ 	.short	0x00ff


	//----- nvinfo : EIATTR_NUM_BARRIERS
	.align		4
        /*0050*/ 	.byte	0x02, 0x4c
        /*0052*/ 	.byte	0x01
	.zero		1


	//----- nvinfo : EIATTR_MERCURY_ISA_VERSION
	.align		4
        /*0054*/ 	.byte	0x03, 0x5f
        /*0056*/ 	.short	0x0101


	//----- nvinfo : EIATTR_VRC_CTA_INIT_COUNT
	.align		4
        /*0058*/ 	.byte	0x02, 0x4a
	.zero		1
	.zero		1


	//----- nvinfo : EIATTR_EXIT_INSTR_OFFSETS
	.align		4
        /*005c*/ 	.byte	0x04, 0x1c
        /*005e*/ 	.short	(.L_18 - .L_17)


	//   ....[0]....
.L_17:
        /*0060*/ 	.word	0x000003a0


	//----- nvinfo : EIATTR_CBANK_PARAM_SIZE
	.align		4
.L_18:
        /*0064*/ 	.byte	0x03, 0x19
        /*0066*/ 	.short	0x0018


	//----- nvinfo : EIATTR_PARAM_CBANK
	.align		4
        /*0068*/ 	.byte	0x04, 0x0a
        /*006a*/ 	.short	(.L_20 - .L_19)
	.align		4
.L_19:
        /*006c*/ 	.word	index@(.nv.constant0._Z17sumScanMultiBlockPiS_ii)
        /*0070*/ 	.short	0x0380
        /*0072*/ 	.short	0x0018


	//----- nvinfo : EIATTR_SW_WAR
	.align		4
.L_20:
        /*0074*/ 	.byte	0x04, 0x36
        /*0076*/ 	.short	(.L_22 - .L_21)
.L_21:
        /*0078*/ 	.word	0x00000008
.L_22:


//--------------------- .nv.callgraph             --------------------------
	.section	.nv.callgraph,"",@"SHT_CUDA_CALLGRAPH"
	.align	4
	.sectionentsize	8
	.align		4
        /*0000*/ 	.word	0x00000000
	.align		4
        /*0004*/ 	.word	0xffffffff
	.align		4
        /*0008*/ 	.word	0x00000000
	.align		4
        /*000c*/ 	.word	0xfffffffe
	.align		4
        /*0010*/ 	.word	0x00000000
	.align		4
        /*0014*/ 	.word	0xfffffffd
	.align		4
        /*0018*/ 	.word	0x00000000
	.align		4
        /*001c*/ 	.word	0xfffffffc


//--------------------- .nv.constant4             --------------------------
	.section	.nv.constant4,"a",@progbits
	.align	8
	.align		8
.nv.constant4:
        /*0000*/ 	.dword	temp


//--------------------- .text._Z17sumScanMultiBlockPiS_ii --------------------------
	.section	.text._Z17sumScanMultiBlockPiS_ii,"ax",@progbits
	.align	128
        .global         _Z17sumScanMultiBlockPiS_ii
        .type           _Z17sumScanMultiBlockPiS_ii,@function
        .size           _Z17sumScanMultiBlockPiS_ii,(.L_x_1 - _Z17sumScanMultiBlockPiS_ii)
        .other          _Z17sumScanMultiBlockPiS_ii,@"STO_CUDA_ENTRY STV_DEFAULT"
_Z17sumScanMultiBlockPiS_ii:
.text._Z17sumScanMultiBlockPiS_ii:
[----:B------:R-:W-:Y:S01]  /*0000*/  LDC R1, c[0x0][0x37c] ;  /* 0x0000df00ff017b82 */ /* 0x000fe20000000800 */
[----:B------:R-:W0:Y:S01]  /*0010*/  S2R R2, SR_CTAID.Y ;  /* 0x0000000000027919 */ /* 0x000e220000002600 */
[----:B------:R-:W1:Y:S06]  /*0020*/  LDCU UR4, c[0x0][0x364] ;  /* 0x00006c80ff0477ac */ /* 0x000e6c0008000800 */
[----:B------:R-:W2:Y:S01]  /*0030*/  LDC R0, c[0x0][0x390] ;  /* 0x0000e400ff007b82 */ /* 0x000ea20000000800 */
[----:B------:R-:W3:Y:S01]  /*0040*/  S2R R11, SR_TID.X ;  /* 0x00000000000b7919 */ /* 0x000ee20000002100 */
[----:B------:R-:W0:Y:S01]  /*0050*/  LDCU UR5, c[0x0][0x360] ;  /* 0x00006c00ff0577ac */ /* 0x000e220008000800 */
[----:B------:R-:W1:Y:S01]  /*0060*/  S2R R10, SR_TID.Y ;  /* 0x00000000000a7919 */ /* 0x000e620000002200 */
[----:B------:R-:W4:Y:S04]  /*0070*/  LDCU.64 UR6, c[0x0][0x358] ;  /* 0x00006b00ff0677ac */ /* 0x000f280008000a00 */
[----:B------:R-:W5:Y:S01]  /*0080*/  LDC.64 R4, c[0x0][0x380] ;  /* 0x0000e000ff047b82 */ /* 0x000f620000000a00 */
[----:B------:R-:W1:Y:S01]  /*0090*/  S2R R7, SR_CTAID.X ;  /* 0x0000000000077919 */ /* 0x000e620000002500 */
[----:B0-----:R-:W-:Y:S01]  /*00a0*/  IMAD R2, R2, UR5, RZ ;  /* 0x0000000502027c24 */ /* 0x001fe2000f8e02ff */
[----:B---3--:R-:W-:-:S04]  /*00b0*/  SHF.L.U32 R3, R11, 0x1, RZ ;  /* 0x000000010b037819 */ /* 0x008fc800000006ff */
[----:B------:R-:W-:Y:S01]  /*00c0*/  LEA R2, R2, R3, 0x1 ;  /* 0x0000000302027211 */ /* 0x000fe200078e08ff */
[----:B-1----:R-:W-:-:S04]  /*00d0*/  IMAD R7, R7, UR4, R10 ;  /* 0x0000000407077c24 */ /* 0x002fc8000f8e020a */
[----:B--2---:R-:W-:-:S04]  /*00e0*/  IMAD R2, R2, R0, R7 ;  /* 0x0000000002027224 */ /* 0x004fc800078e0207 */
[----:B-----5:R-:W-:-:S05]  /*00f0*/  IMAD.WIDE R4, R2, 0x4, R4 ;  /* 0x0000000402047825 */ /* 0x020fca00078e0204 */
[----:B----4-:R-:W2:Y:S01]  /*0100*/  LDG.E R8, desc[UR6][R4.64] ;  /* 0x0000000604087981 */ /* 0x010ea2000c1e1900 */
[----:B------:R-:W-:-:S05]  /*0110*/  IMAD.WIDE R6, R0, 0x4, R4 ;  /* 0x0000000400067825 */ /* 0x000fca00078e0204 */
[----:B------:R0:W2:Y:S01]  /*0120*/  LDG.E R9, desc[UR6][R6.64] ;  /* 0x0000000606097981 */ /* 0x0000a2000c1e1900 */
[----:B------:R-:W1:Y:S01]  /*0130*/  S2UR UR5, SR_CgaCtaId ;  /* 0x00000000000579c3 */ /* 0x000e620000008800 */
[----:B------:R-:W-:Y:S01]  /*0140*/  UMOV UR4, 0x400 ;  /* 0x0000040000047882 */ /* 0x000fe20000000000 */
[----:B------:R-:W-:Y:S01]  /*0150*/  IMAD R3, R10, 0x4, R3 ;  /* 0x000000040a037824 */ /* 0x000fe200078e0203 */
[----:B-1----:R-:W-:-:S06]  /*0160*/  ULEA UR4, UR5, UR4, 0x18 ;  /* 0x0000000405047291 */ /* 0x002fcc000f8ec0ff */
[----:B------:R-:W-:Y:S02]  /*0170*/  LEA R3, R3, UR4, 0x2 ;  /* 0x0000000403037c11 */ /* 0x000fe4000f8e10ff */
[C---:B------:R-:W-:Y:S02]  /*0180*/  ISETP.GT.U32.AND P0, PT, R11.reuse, 0x1, PT ;  /* 0x000000010b00780c */ /* 0x040fe40003f04070 */
[----:B------:R-:W-:Y:S02]  /*0190*/  ISETP.NE.AND P1, PT, R11, RZ, PT ;  /* 0x000000ff0b00720c */ /* 0x000fe40003f25270 */
[----:B0-----:R-:W-:Y:S01]  /*01a0*/  LEA R6, R10, UR4, 0x4 ;  /* 0x000000040a067c11 */ /* 0x001fe2000f8e20ff */
[----:B--2---:R-:W-:Y:S04]  /*01b0*/  STS.64 [R3], R8 ;  /* 0x0000000803007388 */ /* 0x004fe80000000a00 */
[----:B------:R-:W-:Y:S04]  /*01c0*/  STS.64 [R3+0x400], R8 ;  /* 0x0004000803007388 */ /* 0x000fe80000000a00 */
[----:B------:R-:W-:Y:S01]  /*01d0*/  STS.64 [R3+0x800], R8 ;  /* 0x0008000803007388 */ /* 0x000fe20000000a00 */
[----:B------:R-:W-:Y:S06]  /*01e0*/  BAR.SYNC.DEFER_BLOCKING 0x0 ;  /* 0x0000000000007b1d */ /* 0x000fec0000010000 */
[----:B------:R-:W0:Y:S02]  /*01f0*/  @!P0 LDS.64 R4, [R3] ;  /* 0x0000000003048984 */ /* 0x000e240000000a00 */
[----:B0-----:R-:W-:-:S05]  /*0200*/  @!P0 IADD3 R4, PT, PT, R4, R5, RZ ;  /* 0x0000000504048210 */ /* 0x001fca0007ffe0ff */
[----:B------:R-:W-:Y:S01]  /*0210*/  @!P0 STS [R3+0x4], R4 ;  /* 0x0000040403008388 */ /* 0x000fe20000000800 */
[----:B------:R-:W-:Y:S06]  /*0220*/  BAR.SYNC.DEFER_BLOCKING 0x0 ;  /* 0x0000000000007b1d */ /* 0x000fec0000010000 */
[----:B------:R-:W-:Y:S02]  /*0230*/  @!P1 STS [R6+0xc], RZ ;  /* 0x00000cff06009388 */ /* 0x000fe40000000800 */
[----:B------:R-:W-:Y:S06]  /*0240*/  BAR.SYNC.DEFER_BLOCKING 0x0 ;  /* 0x0000000000007b1d */ /* 0x000fec0000010000 */
[----:B------:R-:W-:Y:S04]  /*0250*/  @!P1 LDS R5, [R6+0x4] ;  /* 0x0000040006059984 */ /* 0x000fe80000000800 */
[----:B------:R-:W0:Y:S02]  /*0260*/  @!P1 LDS R12, [R6+0xc] ;  /* 0x00000c00060c9984 */ /* 0x000e240000000800 */
[----:B0-----:R-:W-:-:S02]  /*0270*/  @!P1 IMAD.IADD R7, R5, 0x1, R12 ;  /* 0x0000000105079824 */ /* 0x001fc400078e020c */
[----:B------:R-:W-:Y:S01]  /*0280*/  @!P1 STS [R6+0x4], R12 ;  /* 0x0000040c06009388 */ /* 0x000fe20000000800 */
[----:B------:R-:W0:Y:S03]  /*0290*/  LDC.64 R4, c[0x0][0x388] ;  /* 0x0000e200ff047b82 */ /* 0x000e260000000a00 */
[----:B------:R-:W-:Y:S05]  /*02a0*/  @!P1 STS [R6+0xc], R7 ;  /* 0x00000c0706009388 */ /* 0x000fea0000000800 */
[----:B------:R-:W-:Y:S06]  /*02b0*/  BAR.SYNC.DEFER_BLOCKING 0x0 ;  /* 0x0000000000007b1d */ /* 0x000fec0000010000 */
[----:B------:R-:W1:Y:S02]  /*02c0*/  @!P0 LDS.64 R8, [R3] ;  /* 0x0000000003088984 */ /* 0x000e640000000a00 */
[----:B-1----:R-:W-:Y:S01]  /*02d0*/  @!P0 IADD3 R15, PT, PT, R8, R9, RZ ;  /* 0x00000009080f8210 */ /* 0x002fe20007ffe0ff */
[----:B------:R-:W-:-:S05]  /*02e0*/  IMAD.MOV.U32 R14, RZ, RZ, R9 ;  /* 0x000000ffff0e7224 */ /* 0x000fca00078e0009 */
[----:B------:R-:W-:Y:S01]  /*02f0*/  @!P0 STS.64 [R3], R14 ;  /* 0x0000000e03008388 */ /* 0x000fe20000000a00 */
[----:B------:R-:W-:Y:S06]  /*0300*/  BAR.SYNC.DEFER_BLOCKING 0x0 ;  /* 0x0000000000007b1d */ /* 0x000fec0000010000 */
[----:B------:R-:W-:Y:S04]  /*0310*/  LDS.64 R8, [R3+0x800] ;  /* 0x0008000003087984 */ /* 0x000fe80000000a00 */
[----:B------:R-:W1:Y:S01]  /*0320*/  LDS.64 R10, [R3] ;  /* 0x00000000030a7984 */ /* 0x000e620000000a00 */
[----:B0-----:R-:W-:-:S04]  /*0330*/  IMAD.WIDE R4, R2, 0x4, R4 ;  /* 0x0000000402047825 */ /* 0x001fc800078e0204 */
[----:B------:R-:W-:Y:S01]  /*0340*/  IMAD.WIDE R6, R0, 0x4, R4 ;  /* 0x0000000400067825 */ /* 0x000fe200078e0204 */
[----:B-1----:R-:W-:Y:S02]  /*0350*/  IADD3 R8, PT, PT, R8, R10, RZ ;  /* 0x0000000a08087210 */ /* 0x002fe40007ffe0ff */
[----:B------:R-:W-:-:S03]  /*0360*/  IADD3 R9, PT, PT, R9, R11, RZ ;  /* 0x0000000b09097210 */ /* 0x000fc60007ffe0ff */
[----:B------:R-:W-:Y:S04]  /*0370*/  STG.E desc[UR6][R4.64], R8 ;  /* 0x0000000804007986 */ /* 0x000fe8000c101906 */
[----:B------:R-:W-:Y:S04]  /*0380*/  STS.64 [R3], R8 ;  /* 0x0000000803007388 */ /* 0x000fe80000000a00 */
[----:B------:R-:W-:Y:S01]  /*0390*/  STG.E desc[UR6][R6.64], R9 ;  /* 0x0000000906007986 */ /* 0x000fe2000c101906 */
[----:B------:R-:W-:Y:S05]  /*03a0*/  EXIT ;  /* 0x000000000000794d */ /* 0x000fea0003800000 */
.L_x_0:
[----:B------:R-:W-:-:S00]  /*03b0*/  BRA `(.L_x_0) ;  /* 0xfffffffc00fc7947 */ /* 0x000fc0000383ffff */
[----:B------:R-:W-:-:S00]  /*03c0*/  NOP ;  /* 0x0000000000007918 */ /* 0x000fc00000000000 */
        /* <DEDUP_REMOVED lines=11> */
.L_x_1:


//--------------------- .nv.shared._Z17sumScanMultiBlockPiS_ii --------------------------
	.section	.nv.shared._Z17sumScanMultiBlockPiS_ii,"aw",@nobits
	.sectionflags	@""
	.align	16
	.zero		1024


//--------------------- .nv.shared.reserved.0     --------------------------
	.section	.nv.shared.reserved.0,"aw",@nobits
	.weak		__nv_reservedSMEM_offset_0_alias
	.size		__nv_reservedSMEM_offset_0_alias, 0, 64
	.other		__nv_reservedSMEM_offset_0_alias,@"STO_CUDA_RESERVED_SHARED STV_DEFAULT"
__nv_reservedSMEM_offset_0_alias:
	.zero		0
	.zero		64


//--------------------- .nv.global                --------------------------
	.section	.nv.global,"aw",@nobits
	.align	4
.nv.global:
	.type		temp,@object
	.size		temp,(.L_0 - temp)
temp:
	.zero		65536
.L_0:


//--------------------- .nv.constant0._Z17sumScanMultiBlockPiS_ii --------------------------
	.section	.nv.constant0._Z17sumScanMultiBlockPiS_ii,"a",@progbits
	.sectionflags	@""
	.align	4
.nv.constant0._Z17sumScanMultiBlockPiS_ii:
	.zero		920


//--------------------- SYMBOLS --------------------------

	.type		.nv.reservedSmem.offset0,@object
	.size		.nv.reservedSmem.offset0,0x4
	.type		.nv.reservedSmem.cap,@object
	.size		.nv.reservedSmem.cap,0x4
